	.headerflags	@"EF_CUDA_TEXMODE_UNIFIED EF_CUDA_64BIT_ADDRESS EF_CUDA_ACCELERATORS EF_CUDA_SM90 EF_CUDA_VIRTUAL_SM(EF_CUDA_SM90)"
	.elftype	@"ET_EXEC"


//--------------------- .nv.info                  --------------------------
	.section	.nv.info,"",@"SHT_CUDA_INFO"
	.align	4


	//----- nvinfo : EIATTR_REGCOUNT
	.align		4
        /*0000*/ 	.byte	0x04, 0x2f
        /*0002*/ 	.short	(.L_3 - .L_2)
	.align		4
.L_2:
        /*0004*/ 	.word	index@(triton_poi_fused__native_batch_norm_legit_no_training_convolution_hardtanh_27)
        /*0008*/ 	.word	0x00000020


	//----- nvinfo : EIATTR_MIN_STACK_SIZE
	.align		4
.L_3:
        /*000c*/ 	.byte	0x04, 0x12
        /*000e*/ 	.short	(.L_5 - .L_4)
	.align		4
.L_4:
        /*0010*/ 	.word	index@(triton_poi_fused__native_batch_norm_legit_no_training_convolution_hardtanh_27)
        /*0014*/ 	.word	0x00000000


	//----- nvinfo : EIATTR_FRAME_SIZE
	.align		4
.L_5:
        /*0018*/ 	.byte	0x04, 0x11
        /*001a*/ 	.short	(.L_7 - .L_6)
	.align		4
.L_6:
        /*001c*/ 	.word	index@(triton_poi_fused__native_batch_norm_legit_no_training_convolution_hardtanh_27)
        /*0020*/ 	.word	0x00000000


	//----- nvinfo : EIATTR_MIN_STACK_SIZE
	.align		4
.L_7:
        /*0024*/ 	.byte	0x04, 0x12
        /*0026*/ 	.short	(.L_9 - .L_8)
	.align		4
.L_8:
        /*0028*/ 	.word	index@(triton_poi_fused__native_batch_norm_legit_no_training_convolution_hardtanh_27)
        /*002c*/ 	.word	0x00000000
.L_9:


//--------------------- .nv.info.triton_poi_fused__native_batch_norm_legit_no_training_convolution_hardtanh_27 --------------------------
	.section	.nv.info.triton_poi_fused__native_batch_norm_legit_no_training_convolution_hardtanh_27,"",@"SHT_CUDA_INFO"
	.sectionflags	@""
	.align	4


	//----- nvinfo : EIATTR_CUDA_API_VERSION
	.align		4
        /*0000*/ 	.byte	0x04, 0x37
        /*0002*/ 	.short	(.L_11 - .L_10)
.L_10:
        /*0004*/ 	.word	0x0000007c


	//----- nvinfo : EIATTR_KPARAM_INFO
	.align		4
.L_11:
        /*0008*/ 	.byte	0x04, 0x17
        /*000a*/ 	.short	(.L_13 - .L_12)
.L_12:
        /*000c*/ 	.word	0x00000000
        /*0010*/ 	.short	0x0007
        /*0012*/ 	.short	0x0038
        /*0014*/ 	.byte	0x00, 0xf0, 0x11, 0x00


	//----- nvinfo : EIATTR_KPARAM_INFO
	.align		4
.L_13:
        /*0018*/ 	.byte	0x04, 0x17
        /*001a*/ 	.short	(.L_15 - .L_14)
.L_14:
        /*001c*/ 	.word	0x00000000
        /*0020*/ 	.short	0x0006
        /*0022*/ 	.short	0x0030
        /*0024*/ 	.byte	0x00, 0xf4, 0x21, 0x00


	//----- nvinfo : EIATTR_KPARAM_INFO
	.align		4
.L_15:
        /*0028*/ 	.byte	0x04, 0x17
        /*002a*/ 	.short	(.L_17 - .L_16)
.L_16:
        /*002c*/ 	.word	0x00000000
        /*0030*/ 	.short	0x0005
        /*0032*/ 	.short	0x0028
        /*0034*/ 	.byte	0x00, 0xf4, 0x21, 0x00


	//----- nvinfo : EIATTR_KPARAM_INFO
	.align		4
.L_17:
        /*0038*/ 	.byte	0x04, 0x17
        /*003a*/ 	.short	(.L_19 - .L_18)
.L_18:
        /*003c*/ 	.word	0x00000000
        /*0040*/ 	.short	0x0004
        /*0042*/ 	.short	0x0020
        /*0044*/ 	.byte	0x00, 0xf4, 0x21, 0x00


	//----- nvinfo : EIATTR_KPARAM_INFO
	.align		4
.L_19:
        /*0048*/ 	.byte	0x04, 0x17
        /*004a*/ 	.short	(.L_21 - .L_20)
.L_20:
        /*004c*/ 	.word	0x00000000
        /*0050*/ 	.short	0x0003
        /*0052*/ 	.short	0x0018
        /*0054*/ 	.byte	0x00, 0xf4, 0x21, 0x00


	//----- nvinfo : EIATTR_KPARAM_INFO
	.align		4
.L_21:
        /*0058*/ 	.byte	0x04, 0x17
        /*005a*/ 	.short	(.L_23 - .L_22)
.L_22:
        /*005c*/ 	.word	0x00000000
        /*0060*/ 	.short	0x0002
        /*0062*/ 	.short	0x0010
        /*0064*/ 	.byte	0x00, 0xf4, 0x21, 0x00


	//----- nvinfo : EIATTR_KPARAM_INFO
	.align		4
.L_23:
        /*0068*/ 	.byte	0x04, 0x17
        /*006a*/ 	.short	(.L_25 - .L_24)
.L_24:
        /*006c*/ 	.word	0x00000000
        /*0070*/ 	.short	0x0001
        /*0072*/ 	.short	0x0008
        /*0074*/ 	.byte	0x00, 0xf4, 0x21, 0x00


	//----- nvinfo : EIATTR_KPARAM_INFO
	.align		4
.L_25:
        /*0078*/ 	.byte	0x04, 0x17
        /*007a*/ 	.short	(.L_27 - .L_26)
.L_26:
        /*007c*/ 	.word	0x00000000
        /*0080*/ 	.short	0x0000
        /*0082*/ 	.short	0x0000
        /*0084*/ 	.byte	0x00, 0xf4, 0x21, 0x00


	//----- nvinfo : EIATTR_SPARSE_MMA_MASK
	.align		4
.L_27:
        /*0088*/ 	.byte	0x03, 0x50
        /*008a*/ 	.short	0x0000


	//----- nvinfo : EIATTR_MAXREG_COUNT
	.align		4
        /*008c*/ 	.byte	0x03, 0x1b
        /*008e*/ 	.short	0x00ff


	//----- nvinfo : EIATTR_EXIT_INSTR_OFFSETS
	.align		4
        /*0090*/ 	.byte	0x04, 0x1c
        /*0092*/ 	.short	(.L_29 - .L_28)


	//   ....[0]....
.L_28:
        /*0094*/ 	.word	0x00000890


	//   ....[1]....
        /*0098*/ 	.word	0x000008b0


	//----- nvinfo : EIATTR_REQNTID
	.align		4
.L_29:
        /*009c*/ 	.byte	0x04, 0x10
        /*009e*/ 	.short	(.L_31 - .L_30)
.L_30:
        /*00a0*/ 	.word	0x00000080
        /*00a4*/ 	.word	0x00000001
        /*00a8*/ 	.word	0x00000001


	//----- nvinfo : EIATTR_CBANK_PARAM_SIZE
	.align		4
.L_31:
        /*00ac*/ 	.byte	0x03, 0x19
        /*00ae*/ 	.short	0x003c


	//----- nvinfo : EIATTR_PARAM_CBANK
	.align		4
        /*00b0*/ 	.byte	0x04, 0x0a
        /*00b2*/ 	.short	(.L_33 - .L_32)
	.align		4
.L_32:
        /*00b4*/ 	.word	index@(.nv.constant0.triton_poi_fused__native_batch_norm_legit_no_training_convolution_hardtanh_27)
        /*00b8*/ 	.short	0x0210
        /*00ba*/ 	.short	0x003c


	//----- nvinfo : EIATTR_SW_WAR
	.align		4
.L_33:
        /*00bc*/ 	.byte	0x04, 0x36
        /*00be*/ 	.short	(.L_35 - .L_34)
.L_34:
        /*00c0*/ 	.word	0x00000008
.L_35:


//--------------------- .nv.callgraph             --------------------------
	.section	.nv.callgraph,"",@"SHT_CUDA_CALLGRAPH"
	.align	4
	.sectionentsize	8
	.align		4
        /*0000*/ 	.word	0x00000000
	.align		4
        /*0004*/ 	.word	0xffffffff
	.align		4
        /*0008*/ 	.word	0x00000000
	.align		4
        /*000c*/ 	.word	0xfffffffe
	.align		4
        /*0010*/ 	.word	0x00000000
	.align		4
        /*0014*/ 	.word	0xfffffffd
	.align		4
        /*0018*/ 	.word	0x00000000
	.align		4
        /*001c*/ 	.word	0xfffffffc


//--------------------- .nv.constant4             --------------------------
	.section	.nv.constant4,"a",@progbits
	.align	8
	.align		8
.nv.constant4:
        /*0000*/ 	.dword	_$_str
	.align		8
        /*0008*/ 	.dword	_$_str_$_2


//--------------------- .text.triton_poi_fused__native_batch_norm_legit_no_training_convolution_hardtanh_27 --------------------------
	.section	.text.triton_poi_fused__native_batch_norm_legit_no_training_convolution_hardtanh_27,"ax",@progbits
	.align	128
        .global         triton_poi_fused__native_batch_norm_legit_no_training_convolution_hardtanh_27
        .type           triton_poi_fused__native_batch_norm_legit_no_training_convolution_hardtanh_27,@function
        .size           triton_poi_fused__native_batch_norm_legit_no_training_convolution_hardtanh_27,(.L_x_1 - triton_poi_fused__native_batch_norm_legit_no_training_convolution_hardtanh_27)
        .other          triton_poi_fused__native_batch_norm_legit_no_training_convolution_hardtanh_27,@"STO_CUDA_ENTRY STV_DEFAULT"
triton_poi_fused__native_batch_norm_legit_no_training_convolution_hardtanh_27:
.text.triton_poi_fused__native_batch_norm_legit_no_training_convolution_hardtanh_27:
[----:B------:R-:W0:Y:S01]  /*0000*/  LDC R1, c[0x0][0x28] ;  /* 0x00000a00ff017b82 */ /* 0x000e220000000800 */
[----:B------:R-:W1:Y:S07]  /*0010*/  S2R R0, SR_TID.X ;  /* 0x0000000000007919 */ /* 0x000e6e0000002100 */
[----:B------:R-:W2:Y:S01]  /*0020*/  LDC.64 R6, c[0x0][0x228] ;  /* 0x00008a00ff067b82 */ /* 0x000ea20000000a00 */
[----:B------:R-:W-:Y:S01]  /*0030*/  CS2R R4, SRZ ;  /* 0x0000000000047805 */ /* 0x000fe2000001ff00 */
[----:B------:R-:W-:Y:S01]  /*0040*/  ULDC.64 UR4, c[0x0][0x208] ;  /* 0x0000820000047ab9 */ /* 0x000fe20000000a00 */
[----:B------:R-:W3:Y:S01]  /*0050*/  S2R R3, SR_CTAID.X ;  /* 0x0000000000037919 */ /* 0x000ee20000002500 */
[----:B------:R-:W-:-:S04]  /*0060*/  CS2R R18, SRZ ;  /* 0x0000000000127805 */ /* 0x000fc8000001ff00 */
[----:B------:R-:W4:Y:S08]  /*0070*/  LDC.64 R16, c[0x0][0x218] ;  /* 0x00008600ff107b82 */ /* 0x000f300000000a00 */
[----:B------:R-:W5:Y:S01]  /*0080*/  LDC.64 R26, c[0x0][0x230] ;  /* 0x00008c00ff1a7b82 */ /* 0x000f620000000a00 */
[----:B-1----:R-:W-:-:S04]  /*0090*/  SHF.L.U32 R0, R0, 0x2, RZ ;  /* 0x0000000200007819 */ /* 0x002fc800000006ff */
[----:B------:R-:W-:-:S04]  /*00a0*/  LOP3.LUT R0, R0, 0x1fc, RZ, 0xc0, !PT ;  /* 0x000001fc00007812 */ /* 0x000fc800078ec0ff */
[----:B---3--:R-:W-:-:S04]  /*00b0*/  LEA R0, R3, R0, 0x9 ;  /* 0x0000000003007211 */ /* 0x008fc800078e48ff */
[----:B------:R-:W-:Y:S01]  /*00c0*/  IADD3 R21, R0, 0x2, RZ ;  /* 0x0000000200157810 */ /* 0x000fe20007ffe0ff */
[C---:B------:R-:W-:Y:S01]  /*00d0*/  IMAD.HI R2, R0.reuse, 0x1b4e81b5, RZ ;  /* 0x1b4e81b500027827 */ /* 0x040fe200078e02ff */
[----:B------:R-:W-:-:S04]  /*00e0*/  ISETP.GE.AND P0, PT, R0, 0x9600, PT ;  /* 0x000096000000780c */ /* 0x000fc80003f06270 */
[----:B------:R-:W-:-:S04]  /*00f0*/  SHF.R.U32.HI R3, RZ, 0x1f, R2 ;  /* 0x0000001fff037819 */ /* 0x000fc80000011602 */
[----:B------:R-:W-:-:S05]  /*0100*/  LEA.HI.SX32 R3, R2, R3, 0x1c ;  /* 0x0000000302037211 */ /* 0x000fca00078fe2ff */
[----:B------:R-:W-:Y:S02]  /*0110*/  IMAD R2, R3, -0x96, R0 ;  /* 0xffffff6a03027824 */ /* 0x000fe400078e0200 */
[----:B------:R-:W-:-:S04]  /*0120*/  IMAD.HI R3, R21, 0x1b4e81b5, RZ ;  /* 0x1b4e81b515037827 */ /* 0x000fc800078e02ff */
[----:B--2---:R-:W-:Y:S01]  /*0130*/  IMAD.WIDE R8, R2, 0x4, R6 ;  /* 0x0000000402087825 */ /* 0x004fe200078e0206 */
[----:B------:R-:W-:-:S04]  /*0140*/  SHF.R.U32.HI R10, RZ, 0x1f, R3 ;  /* 0x0000001fff0a7819 */ /* 0x000fc80000011603 */
[----:B------:R-:W-:Y:S01]  /*0150*/  LEA.HI.SX32 R10, R3, R10, 0x1c ;  /* 0x0000000a030a7211 */ /* 0x000fe200078fe2ff */
[----:B------:R1:W2:Y:S04]  /*0160*/  @!P0 LDG.E.EL.64 R4, desc[UR4][R8.64] ;  /* 0x0000000408048981 */ /* 0x0002a8000c2e1b00 */
[----:B------:R-:W-:Y:S02]  /*0170*/  IMAD R21, R10, -0x96, R21 ;  /* 0xffffff6a0a157824 */ /* 0x000fe400078e0215 */
[----:B------:R-:W1:Y:S02]  /*0180*/  LDC.64 R10, c[0x0][0x220] ;  /* 0x00008800ff0a7b82 */ /* 0x000e640000000a00 */
[----:B------:R-:W-:-:S05]  /*0190*/  IMAD.WIDE R6, R21, 0x4, R6 ;  /* 0x0000000415067825 */ /* 0x000fca00078e0206 */
[----:B------:R3:W2:Y:S01]  /*01a0*/  @!P0 LDG.E.EL.64 R18, desc[UR4][R6.64] ;  /* 0x0000000406128981 */ /* 0x0006a2000c2e1b00 */
[----:B------:R-:W-:Y:S01]  /*01b0*/  CS2R R22, SRZ ;  /* 0x0000000000167805 */ /* 0x000fe2000001ff00 */
[--C-:B----4-:R-:W-:Y:S01]  /*01c0*/  IMAD.WIDE R14, R2, 0x4, R16.reuse ;  /* 0x00000004020e7825 */ /* 0x110fe200078e0210 */
[----:B------:R-:W-:Y:S02]  /*01d0*/  CS2R R12, SRZ ;  /* 0x00000000000c7805 */ /* 0x000fe4000001ff00 */
[----:B------:R-:W-:Y:S01]  /*01e0*/  CS2R R24, SRZ ;  /* 0x0000000000187805 */ /* 0x000fe2000001ff00 */
[----:B------:R-:W-:-:S04]  /*01f0*/  IMAD.WIDE R16, R21, 0x4, R16 ;  /* 0x0000000415107825 */ /* 0x000fc800078e0210 */
[----:B-1----:R-:W-:-:S04]  /*0200*/  IMAD.WIDE R8, R2, 0x4, R10 ;  /* 0x0000000402087825 */ /* 0x002fc800078e020a */
[----:B------:R-:W-:Y:S01]  /*0210*/  IMAD.WIDE R28, R21, 0x4, R10 ;  /* 0x00000004151c7825 */ /* 0x000fe200078e020a */
[----:B---3--:R-:W-:Y:S01]  /*0220*/  CS2R R6, SRZ ;  /* 0x0000000000067805 */ /* 0x008fe2000001ff00 */
[----:B------:R-:W1:Y:S01]  /*0230*/  LDC.64 R10, c[0x0][0x238] ;  /* 0x00008e00ff0a7b82 */ /* 0x000e620000000a00 */
[----:B------:R3:W4:Y:S04]  /*0240*/  @!P0 LDG.E.EL.64 R22, desc[UR4][R16.64] ;  /* 0x0000000410168981 */ /* 0x000728000c2e1b00 */
[----:B------:R-:W4:Y:S04]  /*0250*/  @!P0 LDG.E.EL.64 R6, desc[UR4][R8.64] ;  /* 0x0000000408068981 */ /* 0x000f28000c2e1b00 */
[----:B------:R5:W4:Y:S01]  /*0260*/  @!P0 LDG.E.EL.64 R12, desc[UR4][R28.64] ;  /* 0x000000041c0c8981 */ /* 0x000b22000c2e1b00 */
[----:B---3--:R-:W-:-:S03]  /*0270*/  CS2R R16, SRZ ;  /* 0x0000000000107805 */ /* 0x008fc6000001ff00 */
[----:B------:R-:W3:Y:S01]  /*0280*/  @!P0 LDG.E.EL.64 R24, desc[UR4][R14.64] ;  /* 0x000000040e188981 */ /* 0x000ee2000c2e1b00 */
[----:B-----5:R-:W-:-:S04]  /*0290*/  IMAD.WIDE R28, R2, 0x4, R26 ;  /* 0x00000004021c7825 */ /* 0x020fc800078e021a */
[----:B------:R-:W-:-:S05]  /*02a0*/  IMAD.WIDE R26, R21, 0x4, R26 ;  /* 0x00000004151a7825 */ /* 0x000fca00078e021a */
[----:B------:R1:W5:Y:S02]  /*02b0*/  @!P0 LDG.E.EL.64 R16, desc[UR4][R26.64] ;  /* 0x000000041a108981 */ /* 0x000364000c2e1b00 */
[--C-:B-1----:R-:W-:Y:S01]  /*02c0*/  IMAD.WIDE R26, R2, 0x4, R10.reuse ;  /* 0x00000004021a7825 */ /* 0x102fe200078e020a */
[----:B------:R-:W-:Y:S01]  /*02d0*/  HFMA2.MMA R2, -RZ, RZ, 1.625, 0 ;  /* 0x3e800000ff027435 */ /* 0x000fe200000001ff */
[----:B------:R-:W-:Y:S02]  /*02e0*/  CS2R R14, SRZ ;  /* 0x00000000000e7805 */ /* 0x000fe4000001ff00 */
[----:B------:R-:W-:-:S04]  /*02f0*/  IMAD.WIDE R10, R21, 0x4, R10 ;  /* 0x00000004150a7825 */ /* 0x000fc800078e020a */
[----:B------:R-:W3:Y:S01]  /*0300*/  @!P0 LDG.E.EL.64 R14, desc[UR4][R28.64] ;  /* 0x000000041c0e8981 */ /* 0x000ee2000c2e1b00 */
[----:B------:R-:W-:-:S06]  /*0310*/  CS2R R20, SRZ ;  /* 0x0000000000147805 */ /* 0x000fcc000001ff00 */
[----:B------:R1:W5:Y:S02]  /*0320*/  @!P0 LDG.E.EL.64 R20, desc[UR4][R10.64] ;  /* 0x000000040a148981 */ /* 0x000364000c2e1b00 */
[----:B01----:R-:W-:Y:S01]  /*0330*/  CS2R R10, SRZ ;  /* 0x00000000000a7805 */ /* 0x003fe2000001ff00 */
[----:B--2---:R-:W-:-:S04]  /*0340*/  FADD R4, R4, 9.9999997473787516356e-06 ;  /* 0x3727c5ac04047421 */ /* 0x004fc80000000000 */
[----:B------:R0:W1:Y:S01]  /*0350*/  MUFU.SQRT R3, R4 ;  /* 0x0000000400037308 */ /* 0x0000620000002000 */
[----:B------:R-:W-:Y:S01]  /*0360*/  FADD R8, R19, 9.9999997473787516356e-06 ;  /* 0x3727c5ac13087421 */ /* 0x000fe20000000000 */
[----:B0-----:R-:W-:-:S06]  /*0370*/  FADD R4, R18, 9.9999997473787516356e-06 ;  /* 0x3727c5ac12047421 */ /* 0x001fcc0000000000 */
[----:B------:R0:W2:Y:S01]  /*0380*/  MUFU.SQRT R9, R4 ;  /* 0x0000000400097308 */ /* 0x0000a20000002000 */
[C---:B-1----:R-:W-:Y:S02]  /*0390*/  FSETP.GT.AND P6, PT, R3.reuse, 8.50705917302346158658e+37, PT ;  /* 0x7e8000000300780b */ /* 0x042fe40003fc4000 */
[----:B------:R-:W-:-:S05]  /*03a0*/  FSETP.GEU.AND P1, PT, R3, 1.175494350822287508e-38, PT ;  /* 0x008000000300780b */ /* 0x000fca0003f2e000 */
[----:B------:R-:W1:Y:S01]  /*03b0*/  MUFU.SQRT R8, R8 ;  /* 0x0000000800087308 */ /* 0x000e620000002000 */
[----:B0-----:R-:W-:-:S05]  /*03c0*/  FSEL R4, R2, 1, P6 ;  /* 0x3f80000002047808 */ /* 0x001fca0003000000 */
[----:B------:R-:W-:Y:S01]  /*03d0*/  @P6 FMUL R3, R3, 0.25 ;  /* 0x3e80000003036820 */ /* 0x000fe20000400000 */
[C---:B--2---:R-:W-:Y:S01]  /*03e0*/  FSETP.GT.AND P4, PT, R9.reuse, 8.50705917302346158658e+37, PT ;  /* 0x7e8000000900780b */ /* 0x044fe20003f84000 */
[----:B------:R-:W-:Y:S01]  /*03f0*/  @!P1 FMUL R4, R4, 16777216 ;  /* 0x4b80000004049820 */ /* 0x000fe20000400000 */
[----:B------:R-:W-:Y:S01]  /*0400*/  FSETP.GEU.AND P5, PT, R9, 1.175494350822287508e-38, PT ;  /* 0x008000000900780b */ /* 0x000fe20003fae000 */
[----:B------:R-:W-:Y:S01]  /*0410*/  @!P1 FMUL R3, R3, 16777216 ;  /* 0x4b80000003039820 */ /* 0x000fe20000400000 */
[C---:B-1----:R-:W-:Y:S02]  /*0420*/  FSETP.GT.AND P6, PT, R8.reuse, 8.50705917302346158658e+37, PT ;  /* 0x7e8000000800780b */ /* 0x042fe40003fc4000 */
[C---:B------:R-:W-:Y:S02]  /*0430*/  FSETP.GEU.AND P1, PT, R8.reuse, 1.175494350822287508e-38, PT ;  /* 0x008000000800780b */ /* 0x040fe40003f2e000 */
[----:B------:R-:W-:Y:S01]  /*0440*/  CS2R R18, SRZ ;  /* 0x0000000000127805 */ /* 0x000fe2000001ff00 */
[----:B------:R-:W-:Y:S01]  /*0450*/  FADD R5, R5, 9.9999997473787516356e-06 ;  /* 0x3727c5ac05057421 */ /* 0x000fe20000000000 */
[----:B------:R-:W0:Y:S03]  /*0460*/  MUFU.RCP R3, R3 ;  /* 0x0000000300037308 */ /* 0x000e260000001000 */
[----:B------:R-:W-:Y:S01]  /*0470*/  @P4 FMUL R9, R9, 0.25 ;  /* 0x3e80000009094820 */ /* 0x000fe20000400000 */
[----:B------:R1:W2:Y:S03]  /*0480*/  @!P0 LDG.E.EL.64 R18, desc[UR4][R26.64] ;  /* 0x000000041a128981 */ /* 0x0002a6000c2e1b00 */
[----:B------:R-:W-:Y:S01]  /*0490*/  @!P5 FMUL R9, R9, 16777216 ;  /* 0x4b8000000909d820 */ /* 0x000fe20000400000 */
[----:B------:R-:W-:Y:S01]  /*04a0*/  @P6 FMUL R8, R8, 0.25 ;  /* 0x3e80000008086820 */ /* 0x000fe20000400000 */
[----:B------:R-:W4:Y:S03]  /*04b0*/  MUFU.SQRT R5, R5 ;  /* 0x0000000500057308 */ /* 0x000f260000002000 */
[----:B------:R-:W-:Y:S01]  /*04c0*/  @!P1 FMUL R8, R8, 16777216 ;  /* 0x4b80000008089820 */ /* 0x000fe20000400000 */
[----:B-1----:R-:W1:Y:S04]  /*04d0*/  LDC.64 R26, c[0x0][0x210] ;  /* 0x00008400ff1a7b82 */ /* 0x002e680000000a00 */
[----:B------:R-:W4:Y:S01]  /*04e0*/  MUFU.RCP R9, R9 ;  /* 0x0000000900097308 */ /* 0x000f220000001000 */
[----:B0-----:R-:W-:Y:S01]  /*04f0*/  FMUL R4, R3, R4 ;  /* 0x0000000403047220 */ /* 0x001fe20000400000 */
[----:B------:R-:W-:-:S06]  /*0500*/  FSEL R3, R2, 1, P4 ;  /* 0x3f80000002037808 */ /* 0x000fcc0002000000 */
[----:B------:R-:W0:Y:S01]  /*0510*/  MUFU.RCP R8, R8 ;  /* 0x0000000800087308 */ /* 0x000e220000001000 */
[----:B------:R-:W-:Y:S01]  /*0520*/  FSEL R29, R2, 1, P6 ;  /* 0x3f800000021d7808 */ /* 0x000fe20003000000 */
[----:B------:R-:W-:Y:S01]  /*0530*/  @!P5 FMUL R3, R3, 16777216 ;  /* 0x4b8000000303d820 */ /* 0x000fe20000400000 */
[----:B----4-:R-:W-:-:S03]  /*0540*/  FSETP.GT.AND P2, PT, R5, 8.50705917302346158658e+37, PT ;  /* 0x7e8000000500780b */ /* 0x010fc60003f44000 */
[----:B------:R-:W-:Y:S01]  /*0550*/  @!P1 FMUL R29, R29, 16777216 ;  /* 0x4b8000001d1d9820 */ /* 0x000fe20000400000 */
[----:B------:R-:W-:Y:S01]  /*0560*/  FSEL R28, R2, 1, P2 ;  /* 0x3f800000021c7808 */ /* 0x000fe20001000000 */
[----:B------:R-:W-:Y:S01]  /*0570*/  FMUL R2, R9, R3 ;  /* 0x0000000309027220 */ /* 0x000fe20000400000 */
[----:B-1----:R-:W-:-:S04]  /*0580*/  IMAD.WIDE R26, R0, 0x4, R26 ;  /* 0x00000004001a7825 */ /* 0x002fc800078e021a */
[----:B0-----:R-:W-:Y:S01]  /*0590*/  FMUL R3, R8, R29 ;  /* 0x0000001d08037220 */ /* 0x001fe20000400000 */
[----:B------:R-:W-:-:S06]  /*05a0*/  CS2R R8, SRZ ;  /* 0x0000000000087805 */ /* 0x000fcc000001ff00 */
[----:B------:R-:W3:Y:S01]  /*05b0*/  @!P0 LDG.E.128 R8, desc[UR4][R26.64] ;  /* 0x000000041a088981 */ /* 0x000ee2000c1e1d00 */
[C---:B------:R-:W-:Y:S01]  /*05c0*/  FSETP.GEU.AND P3, PT, R5.reuse, 1.175494350822287508e-38, PT ;  /* 0x008000000500780b */ /* 0x040fe20003f6e000 */
[----:B------:R-:W-:-:S12]  /*05d0*/  @P2 FMUL R5, R5, 0.25 ;  /* 0x3e80000005052820 */ /* 0x000fd80000400000 */
[----:B------:R-:W-:-:S06]  /*05e0*/  @!P3 FMUL R5, R5, 16777216 ;  /* 0x4b8000000505b820 */ /* 0x000fcc0000400000 */
[----:B------:R-:W0:Y:S01]  /*05f0*/  MUFU.RCP R5, R5 ;  /* 0x0000000500057308 */ /* 0x000e220000001000 */
[----:B------:R-:W-:-:S04]  /*0600*/  @!P3 FMUL R28, R28, 16777216 ;  /* 0x4b8000001c1cb820 */ /* 0x000fc80000400000 */
[----:B0-----:R-:W-:Y:S01]  /*0610*/  FMUL R5, R5, R28 ;  /* 0x0000001c05057220 */ /* 0x001fe20000400000 */
[----:B---3--:R-:W-:Y:S01]  /*0620*/  FADD R9, R25, R9 ;  /* 0x0000000919097221 */ /* 0x008fe20000000000 */
[----:B------:R-:W-:Y:S01]  /*0630*/  FADD R8, R24, R8 ;  /* 0x0000000818087221 */ /* 0x000fe20000000000 */
[----:B------:R-:W-:Y:S01]  /*0640*/  FADD R11, R23, R11 ;  /* 0x0000000b170b7221 */ /* 0x000fe20000000000 */
[----:B------:R-:W-:Y:S01]  /*0650*/  FADD R10, R22, R10 ;  /* 0x0000000a160a7221 */ /* 0x000fe20000000000 */
[----:B------:R-:W-:Y:S01]  /*0660*/  FADD R24, R9, -R7 ;  /* 0x8000000709187221 */ /* 0x000fe20000000000 */
[----:B------:R-:W-:Y:S01]  /*0670*/  FADD R7, R8, -R6 ;  /* 0x8000000608077221 */ /* 0x000fe20000000000 */
[----:B------:R-:W-:Y:S02]  /*0680*/  FADD R6, R11, -R13 ;  /* 0x8000000d0b067221 */ /* 0x000fe40000000000 */
[----:B------:R-:W-:Y:S01]  /*0690*/  FMUL R24, R5, R24 ;  /* 0x0000001805187220 */ /* 0x000fe20000400000 */
[----:B------:R-:W-:Y:S01]  /*06a0*/  FADD R5, R10, -R12 ;  /* 0x8000000c0a057221 */ /* 0x000fe20000000000 */
[----:B------:R-:W-:Y:S01]  /*06b0*/  FMUL R7, R4, R7 ;  /* 0x0000000704077220 */ /* 0x000fe20000400000 */
[----:B------:R-:W-:Y:S01]  /*06c0*/  FMUL R6, R3, R6 ;  /* 0x0000000603067220 */ /* 0x000fe20000400000 */
[----:B--2---:R-:W-:Y:S01]  /*06d0*/  FFMA R15, R24, R15, R19 ;  /* 0x0000000f180f7223 */ /* 0x004fe20000000013 */
[----:B------:R-:W-:Y:S01]  /*06e0*/  FMUL R5, R2, R5 ;  /* 0x0000000502057220 */ /* 0x000fe20000400000 */
[----:B------:R-:W-:Y:S01]  /*06f0*/  FFMA R7, R7, R14, R18 ;  /* 0x0000000e07077223 */ /* 0x000fe20000000012 */
[----:B-----5:R-:W-:Y:S01]  /*0700*/  FFMA R6, R6, R17, R21 ;  /* 0x0000001106067223 */ /* 0x020fe20000000015 */
[----:B------:R-:W0:Y:S01]  /*0710*/  LDC.64 R2, c[0x0][0x240] ;  /* 0x00009000ff027b82 */ /* 0x000e220000000a00 */
[----:B------:R-:W-:Y:S01]  /*0720*/  FSETP.GTU.AND P1, PT, R15, RZ, PT ;  /* 0x000000ff0f00720b */ /* 0x000fe20003f2c000 */
[----:B------:R-:W-:Y:S01]  /*0730*/  FFMA R16, R5, R16, R20 ;  /* 0x0000001005107223 */ /* 0x000fe20000000014 */
[----:B------:R-:W-:-:S02]  /*0740*/  FSETP.GTU.AND P4, PT, R7, RZ, PT ;  /* 0x000000ff0700720b */ /* 0x000fc40003f8c000 */
[----:B------:R-:W-:Y:S02]  /*0750*/  FSEL R5, R15, RZ, P1 ;  /* 0x000000ff0f057208 */ /* 0x000fe40000800000 */
[----:B------:R-:W-:Y:S02]  /*0760*/  FSETP.GTU.AND P2, PT, R6, RZ, PT ;  /* 0x000000ff0600720b */ /* 0x000fe40003f4c000 */
[----:B------:R-:W-:Y:S02]  /*0770*/  FSETP.GTU.AND P3, PT, R16, RZ, PT ;  /* 0x000000ff1000720b */ /* 0x000fe40003f6c000 */
[----:B------:R-:W-:Y:S02]  /*0780*/  FSEL R4, R7, RZ, P4 ;  /* 0x000000ff07047208 */ /* 0x000fe40002000000 */
[----:B------:R-:W-:Y:S02]  /*0790*/  FSETP.GEU.AND P1, PT, R5, 6, PT ;  /* 0x40c000000500780b */ /* 0x000fe40003f2e000 */
[----:B------:R-:W-:-:S02]  /*07a0*/  FSEL R7, R6, RZ, P2 ;  /* 0x000000ff06077208 */ /* 0x000fc40001000000 */
[----:B------:R-:W-:Y:S02]  /*07b0*/  FSEL R6, R16, RZ, P3 ;  /* 0x000000ff10067208 */ /* 0x000fe40001800000 */
[----:B------:R-:W-:Y:S02]  /*07c0*/  FSETP.GEU.AND P5, PT, R4, 6, PT ;  /* 0x40c000000400780b */ /* 0x000fe40003fae000 */
[----:B------:R-:W-:Y:S02]  /*07d0*/  FSETP.GEU.AND P3, PT, R7, 6, PT ;  /* 0x40c000000700780b */ /* 0x000fe40003f6e000 */
[----:B------:R-:W-:Y:S02]  /*07e0*/  FSETP.GEU.AND P2, PT, R6, 6, PT ;  /* 0x40c000000600780b */ /* 0x000fe40003f4e000 */
[----:B------:R-:W-:Y:S01]  /*07f0*/  FSETP.NAN.AND P6, PT, R5, R5, PT ;  /* 0x000000050500720b */ /* 0x000fe20003fc8000 */
[----:B------:R1:W-:Y:S01]  /*0800*/  @!P0 STG.E.128 desc[UR4][R26.64], R8 ;  /* 0x000000081a008986 */ /* 0x0003e2000c101d04 */
[----:B------:R-:W-:-:S02]  /*0810*/  FSETP.NAN.AND P4, PT, R4, R4, PT ;  /* 0x000000040400720b */ /* 0x000fc40003f88000 */
[----:B------:R-:W-:Y:S02]  /*0820*/  @P1 SEL R5, R5, 0x40c00000, P6 ;  /* 0x40c0000005051807 */ /* 0x000fe40003000000 */
[C---:B------:R-:W-:Y:S02]  /*0830*/  FSETP.NAN.AND P6, PT, R7.reuse, R7, PT ;  /* 0x000000070700720b */ /* 0x040fe40003fc8000 */
[----:B------:R-:W-:Y:S01]  /*0840*/  FSETP.NAN.AND P1, PT, R6, R6, PT ;  /* 0x000000060600720b */ /* 0x000fe20003f28000 */
[----:B0-----:R-:W-:Y:S01]  /*0850*/  IMAD.WIDE R2, R0, 0x4, R2 ;  /* 0x0000000400027825 */ /* 0x001fe200078e0202 */
[----:B------:R-:W-:Y:S02]  /*0860*/  @P5 SEL R4, R4, 0x40c00000, P4 ;  /* 0x40c0000004045807 */ /* 0x000fe40002000000 */
[----:B------:R-:W-:Y:S02]  /*0870*/  @P3 SEL R7, R7, 0x40c00000, P6 ;  /* 0x40c0000007073807 */ /* 0x000fe40003000000 */
[----:B------:R-:W-:Y:S01]  /*0880*/  @P2 SEL R6, R6, 0x40c00000, P1 ;  /* 0x40c0000006062807 */ /* 0x000fe20000800000 */
[----:B------:R-:W-:Y:S06]  /*0890*/  @P0 EXIT ;  /* 0x000000000000094d */ /* 0x000fec0003800000 */
[----:B------:R-:W-:Y:S01]  /*08a0*/  STG.E.128 desc[UR4][R2.64], R4 ;  /* 0x0000000402007986 */ /* 0x000fe2000c101d04 */
[----:B------:R-:W-:Y:S05]  /*08b0*/  EXIT ;  /* 0x000000000000794d */ /* 0x000fea0003800000 */
.L_x_0:
[----:B------:R-:W-:-:S00]  /*08c0*/  BRA `(.L_x_0) ;  /* 0xfffffffc00fc7947 */ /* 0x000fc0000383ffff */
[----:B------:R-:W-:-:S00]  /*08d0*/  NOP ;  /* 0x0000000000007918 */ /* 0x000fc00000000000 */
        /* <DEDUP_REMOVED lines=10> */
.L_x_1:


//--------------------- .nv.global.init           --------------------------
	.section	.nv.global.init,"aw",@progbits
.nv.global.init:
	.type		_$_str,@object
	.size		_$_str,(_$_str_$_2 - _$_str)
_$_str:
        /*0000*/ 	.byte	0x5f, 0x5f, 0x43, 0x55, 0x44, 0x41, 0x5f, 0x46, 0x54, 0x5a, 0x00
	.type		_$_str_$_2,@object
	.size		_$_str_$_2,(.L_1 - _$_str_$_2)
_$_str_$_2:
        /*000b*/ 	.byte	0x5f, 0x5f, 0x43, 0x55, 0x44, 0x41, 0x5f, 0x50, 0x52, 0x45, 0x43, 0x5f, 0x53, 0x51, 0x52, 0x54
        /*001b*/ 	.byte	0x00
.L_1:


//--------------------- .nv.constant0.triton_poi_fused__native_batch_norm_legit_no_training_convolution_hardtanh_27 --------------------------
	.section	.nv.constant0.triton_poi_fused__native_batch_norm_legit_no_training_convolution_hardtanh_27,"a",@progbits
	.sectionflags	@""
	.align	4
.nv.constant0.triton_poi_fused__native_batch_norm_legit_no_training_convolution_hardtanh_27:
	.zero		588
